//
// Generated by NVIDIA NVVM Compiler
//
// Compiler Build ID: CL-36424714
// Cuda compilation tools, release 13.0, V13.0.88
// Based on NVVM 20.0.0
//

.version 9.0
.target sm_100
.address_size 64

	// .globl	_Z6VecAddPiS_S_

.visible .entry _Z6VecAddPiS_S_(
	.param .u64 .ptr .align 1 _Z6VecAddPiS_S__param_0,
	.param .u64 .ptr .align 1 _Z6VecAddPiS_S__param_1,
	.param .u64 .ptr .align 1 _Z6VecAddPiS_S__param_2
)
{
	.reg .pred 	%p<11>;
	.reg .b32 	%r<41>;
	.reg .b64 	%rd<18>;

	ld.param.u64 	%rd10, [_Z6VecAddPiS_S__param_0];
	ld.param.u64 	%rd11, [_Z6VecAddPiS_S__param_1];
	ld.param.u64 	%rd12, [_Z6VecAddPiS_S__param_2];
	cvta.to.global.u64 	%rd1, %rd12;
	cvta.to.global.u64 	%rd2, %rd11;
	cvta.to.global.u64 	%rd3, %rd10;
	mov.u32 	%r13, %nctaid.x;
	mov.u32 	%r14, %ntid.x;
	mul.lo.s32 	%r15, %r13, %r14;
	mov.u32 	%r16, %tid.x;
	mov.u32 	%r17, %ctaid.x;
	mad.lo.s32 	%r18, %r17, %r14, %r16;
	mul.lo.s32 	%r1, %r18, %r15;
	add.s32 	%r2, %r1, %r15;
	setp.lt.s32 	%p1, %r15, 1;
	@%p1 bra 	$L__BB0_17;
	add.s32 	%r19, %r1, 1;
	max.s32 	%r3, %r2, %r19;
	sub.s32 	%r20, %r3, %r1;
	and.b32  	%r4, %r20, 3;
	setp.eq.s32 	%p2, %r4, 0;
	mov.u32 	%r39, %r1;
	@%p2 bra 	$L__BB0_6;
	neg.s32 	%r37, %r4;
	mov.u32 	%r39, %r1;
$L__BB0_3:
	.pragma "nounroll";
	setp.gt.s32 	%p3, %r39, 500000;
	@%p3 bra 	$L__BB0_5;
	mul.wide.s32 	%rd13, %r39, 4;
	add.s64 	%rd14, %rd3, %rd13;
	ld.global.u32 	%r21, [%rd14];
	add.s64 	%rd15, %rd2, %rd13;
	ld.global.u32 	%r22, [%rd15];
	add.s32 	%r23, %r22, %r21;
	add.s64 	%rd16, %rd1, %rd13;
	st.global.u32 	[%rd16], %r23;
$L__BB0_5:
	add.s32 	%r39, %r39, 1;
	add.s32 	%r37, %r37, 1;
	setp.ne.s32 	%p4, %r37, 0;
	@%p4 bra 	$L__BB0_3;
$L__BB0_6:
	sub.s32 	%r24, %r1, %r3;
	setp.gt.u32 	%p5, %r24, -4;
	@%p5 bra 	$L__BB0_17;
	add.s64 	%rd4, %rd2, 8;
	add.s64 	%rd5, %rd1, 8;
	add.s64 	%rd6, %rd3, 8;
$L__BB0_8:
	mul.wide.s32 	%rd17, %r39, 4;
	add.s64 	%rd7, %rd4, %rd17;
	add.s64 	%rd8, %rd5, %rd17;
	add.s64 	%rd9, %rd6, %rd17;
	setp.gt.s32 	%p6, %r39, 500000;
	@%p6 bra 	$L__BB0_10;
	ld.global.u32 	%r25, [%rd9+-8];
	ld.global.u32 	%r26, [%rd7+-8];
	add.s32 	%r27, %r26, %r25;
	st.global.u32 	[%rd8+-8], %r27;
$L__BB0_10:
	setp.gt.s32 	%p7, %r39, 499999;
	@%p7 bra 	$L__BB0_12;
	ld.global.u32 	%r28, [%rd9+-4];
	ld.global.u32 	%r29, [%rd7+-4];
	add.s32 	%r30, %r29, %r28;
	st.global.u32 	[%rd8+-4], %r30;
$L__BB0_12:
	setp.gt.s32 	%p8, %r39, 499998;
	@%p8 bra 	$L__BB0_14;
	ld.global.u32 	%r31, [%rd9];
	ld.global.u32 	%r32, [%rd7];
	add.s32 	%r33, %r32, %r31;
	st.global.u32 	[%rd8], %r33;
$L__BB0_14:
	setp.gt.s32 	%p9, %r39, 499997;
	@%p9 bra 	$L__BB0_16;
	ld.global.u32 	%r34, [%rd9+4];
	ld.global.u32 	%r35, [%rd7+4];
	add.s32 	%r36, %r35, %r34;
	st.global.u32 	[%rd8+4], %r36;
$L__BB0_16:
	add.s32 	%r39, %r39, 4;
	setp.lt.s32 	%p10, %r39, %r2;
	@%p10 bra 	$L__BB0_8;
$L__BB0_17:
	ret;

}


// ===== COMPILED SASS (sm_100) =====

	.target	sm_100

	.elftype	@"ET_EXEC"


//--------------------- .note.nv.tkinfo           --------------------------
	.section	.note.nv.tkinfo,"",@"SHT_NOTE"
	.sectionflags	@"SHF_NOTE_NV_TKINFO"
	.tkinfo
        /*0018*/ 	.word	0x00000002
        /*0030*/ 	.string	""
        /*0030*/ 	.string	"ptxas"
        /*0030*/ 	.string	"Cuda compilation tools, release 13.0, V13.0.88"
        /*0030*/ 	.string	"Build cuda_13.0.r13.0/compiler.36424714_0"
        /*0030*/ 	.string	"-arch sm_100 -m 64 "



//--------------------- .note.nv.cuinfo           --------------------------
	.section	.note.nv.cuinfo,"",@"SHT_NOTE"
	.sectionflags	@"SHF_NOTE_NV_CUINFO"
        /*0018*/ 	.short	0x0002
        /*001a*/ 	.short	0x0064
        /*001c*/ 	.short	0x0082
	.zero		2


//--------------------- .nv.info                  --------------------------
	.section	.nv.info,"",@"SHT_CUDA_INFO"
	.align	4


	//----- nvinfo : EIATTR_REGCOUNT
	.align		4
        /*0000*/ 	.byte	0x04, 0x2f
        /*0002*/ 	.short	(.L_1 - .L_0)
	.align		4
.L_0:
        /*0004*/ 	.word	index@(_Z6VecAddPiS_S_)
        /*0008*/ 	.word	0x0000000e


	//----- nvinfo : EIATTR_FRAME_SIZE
	.align		4
.L_1:
        /*000c*/ 	.byte	0x04, 0x11
        /*000e*/ 	.short	(.L_3 - .L_2)
	.align		4
.L_2:
        /*0010*/ 	.word	index@(_Z6VecAddPiS_S_)
        /*0014*/ 	.word	0x00000000


	//----- nvinfo : EIATTR_MIN_STACK_SIZE
	.align		4
.L_3:
        /*0018*/ 	.byte	0x04, 0x12
        /*001a*/ 	.short	(.L_5 - .L_4)
	.align		4
.L_4:
        /*001c*/ 	.word	index@(_Z6VecAddPiS_S_)
        /*0020*/ 	.word	0x00000000
.L_5:


//--------------------- .nv.compat                --------------------------
	.section	.nv.compat,"",@"SHT_CUDA_COMPAT_INFO"
	.align	4
        /*0000*/ 	.byte	0x02, 0x09, 0x00, 0x00, 0x02, 0x02, 0x01, 0x00, 0x02, 0x05, 0x05, 0x00, 0x03, 0x07, 0x01, 0x01
        /*0010*/ 	.byte	0x02, 0x03, 0x00, 0x00, 0x02, 0x06, 0x01, 0x00, 0x04, 0x0b, 0x08, 0x00, 0x09, 0x00, 0x00, 0x00
        /*0020*/ 	.byte	0x00, 0x00, 0x00, 0x00


//--------------------- .nv.info._Z6VecAddPiS_S_  --------------------------
	.section	.nv.info._Z6VecAddPiS_S_,"",@"SHT_CUDA_INFO"
	.sectionflags	@""
	.align	4


	//----- nvinfo : EIATTR_CUDA_API_VERSION
	.align		4
        /*0000*/ 	.byte	0x04, 0x37
        /*0002*/ 	.short	(.L_7 - .L_6)
.L_6:
        /*0004*/ 	.word	0x00000082


	//----- nvinfo : EIATTR_KPARAM_INFO
	.align		4
.L_7:
        /*0008*/ 	.byte	0x04, 0x17
        /*000a*/ 	.short	(.L_9 - .L_8)
.L_8:
        /*000c*/ 	.word	0x00000000
        /*0010*/ 	.short	0x0002
        /*0012*/ 	.short	0x0010
        /*0014*/ 	.byte	0x00, 0xf5, 0x21, 0x00


	//----- nvinfo : EIATTR_KPARAM_INFO
	.align		4
.L_9:
        /*0018*/ 	.byte	0x04, 0x17
        /*001a*/ 	.short	(.L_11 - .L_10)
.L_10:
        /*001c*/ 	.word	0x00000000
        /*0020*/ 	.short	0x0001
        /*0022*/ 	.short	0x0008
        /*0024*/ 	.byte	0x00, 0xf5, 0x21, 0x00


	//----- nvinfo : EIATTR_KPARAM_INFO
	.align		4
.L_11:
        /*0028*/ 	.byte	0x04, 0x17
        /*002a*/ 	.short	(.L_13 - .L_12)
.L_12:
        /*002c*/ 	.word	0x00000000
        /*0030*/ 	.short	0x0000
        /*0032*/ 	.short	0x0000
        /*0034*/ 	.byte	0x00, 0xf5, 0x21, 0x00


	//----- nvinfo : EIATTR_SPARSE_MMA_MASK
	.align		4
.L_13:
        /*0038*/ 	.byte	0x03, 0x50
        /*003a*/ 	.short	0x0000


	//----- nvinfo : EIATTR_MAXREG_COUNT
	.align		4
        /*003c*/ 	.byte	0x03, 0x1b
        /*003e*/ 	.short	0x00ff


	//----- nvinfo : EIATTR_MERCURY_ISA_VERSION
	.align		4
        /*0040*/ 	.byte	0x03, 0x5f
        /*0042*/ 	.short	0x0101


	//----- nvinfo : EIATTR_VRC_CTA_INIT_COUNT
	.align		4
        /*0044*/ 	.byte	0x02, 0x4a
	.zero		1
	.zero		1


	//----- nvinfo : EIATTR_EXIT_INSTR_OFFSETS
	.align		4
        /*0048*/ 	.byte	0x04, 0x1c
        /*004a*/ 	.short	(.L_15 - .L_14)


	//   ....[0]....
.L_14:
        /*004c*/ 	.word	0x00000080


	//   ....[1]....
        /*0050*/ 	.word	0x00000240


	//   ....[2]....
        /*0054*/ 	.word	0x00000560


	//----- nvinfo : EIATTR_CRS_STACK_SIZE
	.align		4
.L_15:
        /*0058*/ 	.byte	0x04, 0x1e
        /*005a*/ 	.short	(.L_17 - .L_16)
.L_16:
        /*005c*/ 	.word	0x00000000


	//----- nvinfo : EIATTR_CBANK_PARAM_SIZE
	.align		4
.L_17:
        /*0060*/ 	.byte	0x03, 0x19
        /*0062*/ 	.short	0x0018


	//----- nvinfo : EIATTR_PARAM_CBANK
	.align		4
        /*0064*/ 	.byte	0x04, 0x0a
        /*0066*/ 	.short	(.L_19 - .L_18)
	.align		4
.L_18:
        /*0068*/ 	.word	index@(.nv.constant0._Z6VecAddPiS_S_)
        /*006c*/ 	.short	0x0380
        /*006e*/ 	.short	0x0018


	//----- nvinfo : EIATTR_SW_WAR
	.align		4
.L_19:
        /*0070*/ 	.byte	0x04, 0x36
        /*0072*/ 	.short	(.L_21 - .L_20)
.L_20:
        /*0074*/ 	.word	0x00000008
.L_21:


//--------------------- .nv.callgraph             --------------------------
	.section	.nv.callgraph,"",@"SHT_CUDA_CALLGRAPH"
	.align	4
	.sectionentsize	8
	.align		4
        /*0000*/ 	.word	0x00000000
	.align		4
        /*0004*/ 	.word	0xffffffff
	.align		4
        /*0008*/ 	.word	0x00000000
	.align		4
        /*000c*/ 	.word	0xfffffffe
	.align		4
        /*0010*/ 	.word	0x00000000
	.align		4
        /*0014*/ 	.word	0xfffffffd
	.align		4
        /*0018*/ 	.word	0x00000000
	.align		4
        /*001c*/ 	.word	0xfffffffc


//--------------------- .text._Z6VecAddPiS_S_     --------------------------
	.section	.text._Z6VecAddPiS_S_,"ax",@progbits
	.align	128
        .global         _Z6VecAddPiS_S_
        .type           _Z6VecAddPiS_S_,@function
        .size           _Z6VecAddPiS_S_,(.L_x_11 - _Z6VecAddPiS_S_)
        .other          _Z6VecAddPiS_S_,@"STO_CUDA_ENTRY STV_DEFAULT"
_Z6VecAddPiS_S_:
.text._Z6VecAddPiS_S_:
[----:B------:R-:W-:Y:S01]  /*0000*/  LDC R1, c[0x0][0x37c] ;  /* 0x0000df00ff017b82 */ /* 0x000fe20000000800 */
[----:B------:R-:W0:Y:S07]  /*0010*/  LDCU UR4, c[0x0][0x370] ;  /* 0x00006e00ff0477ac */ /* 0x000e2e0008000800 */
[----:B------:R-:W0:Y:S01]  /*0020*/  LDC R3, c[0x0][0x360] ;  /* 0x0000d800ff037b82 */ /* 0x000e220000000800 */
[----:B------:R-:W1:Y:S07]  /*0030*/  S2R R2, SR_TID.X ;  /* 0x0000000000027919 */ /* 0x000e6e0000002100 */
[----:B------:R-:W1:Y:S01]  /*0040*/  S2UR UR5, SR_CTAID.X ;  /* 0x00000000000579c3 */ /* 0x000e620000002500 */
[----:B0-----:R-:W-:-:S05]  /*0050*/  IMAD R0, R3, UR4, RZ ;  /* 0x0000000403007c24 */ /* 0x001fca000f8e02ff */
[----:B------:R-:W-:Y:S01]  /*0060*/  ISETP.GE.AND P0, PT, R0, 0x1, PT ;  /* 0x000000010000780c */ /* 0x000fe20003f06270 */
[----:B-1----:R-:W-:-:S12]  /*0070*/  IMAD R3, R3, UR5, R2 ;  /* 0x0000000503037c24 */ /* 0x002fd8000f8e0202 */
[----:B------:R-:W-:Y:S05]  /*0080*/  @!P0 EXIT ;  /* 0x000000000000894d */ /* 0x000fea0003800000 */
[C---:B------:R-:W-:Y:S01]  /*0090*/  IMAD R3, R0.reuse, R3, RZ ;  /* 0x0000000300037224 */ /* 0x040fe200078e02ff */
[----:B------:R-:W0:Y:S01]  /*00a0*/  LDCU.64 UR10, c[0x0][0x358] ;  /* 0x00006b00ff0a77ac */ /* 0x000e220008000a00 */
[----:B------:R-:W-:Y:S02]  /*00b0*/  BSSY.RECONVERGENT B0, `(.L_x_0) ;  /* 0x0000018000007945 */ /* 0x000fe40003800200 */
[----:B------:R-:W-:-:S05]  /*00c0*/  IMAD.IADD R0, R0, 0x1, R3 ;  /* 0x0000000100007824 */ /* 0x000fca00078e0203 */
[----:B------:R-:W-:-:S05]  /*00d0*/  VIADDMNMX R2, R3, 0x1, R0, !PT ;  /* 0x0000000103027846 */ /* 0x000fca0007800100 */
[----:B------:R-:W-:Y:S01]  /*00e0*/  IMAD.IADD R4, R2, 0x1, -R3 ;  /* 0x0000000102047824 */ /* 0x000fe200078e0a03 */
[----:B------:R-:W-:-:S04]  /*00f0*/  IADD3 R2, PT, PT, R3, -R2, RZ ;  /* 0x8000000203027210 */ /* 0x000fc80007ffe0ff */
[----:B------:R-:W-:Y:S02]  /*0100*/  LOP3.LUT P0, R4, R4, 0x3, RZ, 0xc0, !PT ;  /* 0x0000000304047812 */ /* 0x000fe4000780c0ff */
[----:B------:R-:W-:-:S11]  /*0110*/  ISETP.GT.U32.AND P1, PT, R2, -0x4, PT ;  /* 0xfffffffc0200780c */ /* 0x000fd60003f24070 */
[----:B0-----:R-:W-:Y:S05]  /*0120*/  @!P0 BRA `(.L_x_1) ;  /* 0x0000000000408947 */ /* 0x001fea0003800000 */
[----:B------:R-:W-:-:S07]  /*0130*/  IMAD.MOV R2, RZ, RZ, -R4 ;  /* 0x000000ffff027224 */ /* 0x000fce00078e0a04 */
.L_x_2:
[----:B------:R-:W0:Y:S01]  /*0140*/  LDC.64 R4, c[0x0][0x380] ;  /* 0x0000e000ff047b82 */ /* 0x000e220000000a00 */
[----:B------:R-:W-:-:S07]  /*0150*/  ISETP.GT.AND P0, PT, R3, 0x7a120, PT ;  /* 0x0007a1200300780c */ /* 0x000fce0003f04270 */
[----:B------:R-:W1:Y:S08]  /*0160*/  LDC.64 R6, c[0x0][0x388] ;  /* 0x0000e200ff067b82 */ /* 0x000e700000000a00 */
[----:B------:R-:W2:Y:S01]  /*0170*/  @!P0 LDC.64 R8, c[0x0][0x390] ;  /* 0x0000e400ff088b82 */ /* 0x000ea20000000a00 */
[----:B0-----:R-:W-:-:S06]  /*0180*/  @!P0 IMAD.WIDE R4, R3, 0x4, R4 ;  /* 0x0000000403048825 */ /* 0x001fcc00078e0204 */
[----:B------:R-:W3:Y:S01]  /*0190*/  @!P0 LDG.E R4, desc[UR10][R4.64] ;  /* 0x0000000a04048981 */ /* 0x000ee2000c1e1900 */
[----:B-1----:R-:W-:-:S06]  /*01a0*/  @!P0 IMAD.WIDE R6, R3, 0x4, R6 ;  /* 0x0000000403068825 */ /* 0x002fcc00078e0206 */
[----:B------:R-:W3:Y:S01]  /*01b0*/  @!P0 LDG.E R7, desc[UR10][R6.64] ;  /* 0x0000000a06078981 */ /* 0x000ee2000c1e1900 */
[----:B------:R-:W-:Y:S02]  /*01c0*/  VIADD R2, R2, 0x1 ;  /* 0x0000000102027836 */ /* 0x000fe40000000000 */
[C---:B--2---:R-:W-:Y:S01]  /*01d0*/  @!P0 IMAD.WIDE R8, R3.reuse, 0x4, R8 ;  /* 0x0000000403088825 */ /* 0x044fe200078e0208 */
[----:B------:R-:W-:Y:S02]  /*01e0*/  IADD3 R3, PT, PT, R3, 0x1, RZ ;  /* 0x0000000103037810 */ /* 0x000fe40007ffe0ff */
[----:B---3--:R-:W-:-:S05]  /*01f0*/  @!P0 IADD3 R11, PT, PT, R4, R7, RZ ;  /* 0x00000007040b8210 */ /* 0x008fca0007ffe0ff */
[----:B------:R0:W-:Y:S01]  /*0200*/  @!P0 STG.E desc[UR10][R8.64], R11 ;  /* 0x0000000b08008986 */ /* 0x0001e2000c10190a */
[----:B------:R-:W-:-:S13]  /*0210*/  ISETP.NE.AND P0, PT, R2, RZ, PT ;  /* 0x000000ff0200720c */ /* 0x000fda0003f05270 */
[----:B0-----:R-:W-:Y:S05]  /*0220*/  @P0 BRA `(.L_x_2) ;  /* 0xfffffffc00c40947 */ /* 0x001fea000383ffff */
.L_x_1:
[----:B------:R-:W-:Y:S05]  /*0230*/  BSYNC.RECONVERGENT B0 ;  /* 0x0000000000007941 */ /* 0x000fea0003800200 */
.L_x_0:
[----:B------:R-:W-:Y:S05]  /*0240*/  @P1 EXIT ;  /* 0x000000000000194d */ /* 0x000fea0003800000 */
[----:B------:R-:W0:Y:S01]  /*0250*/  LDCU.128 UR12, c[0x0][0x380] ;  /* 0x00007000ff0c77ac */ /* 0x000e220008000c00 */
[----:B------:R-:W1:Y:S01]  /*0260*/  LDCU.64 UR6, c[0x0][0x390] ;  /* 0x00007200ff0677ac */ /* 0x000e620008000a00 */
[----:B0-----:R-:W-:Y:S02]  /*0270*/  UIADD3 UR8, UP0, UPT, UR14, 0x8, URZ ;  /* 0x000000080e087890 */ /* 0x001fe4000ff1e0ff */
[----:B------:R-:W-:Y:S02]  /*0280*/  UIADD3 UR4, UP2, UPT, UR12, 0x8, URZ ;  /* 0x000000080c047890 */ /* 0x000fe4000ff5e0ff */
[----:B-1----:R-:W-:Y:S02]  /*0290*/  UIADD3 UR6, UP1, UPT, UR6, 0x8, URZ ;  /* 0x0000000806067890 */ /* 0x002fe4000ff3e0ff */
[----:B------:R-:W-:Y:S02]  /*02a0*/  UIADD3.X UR9, UPT, UPT, URZ, UR15, URZ, UP0, !UPT ;  /* 0x0000000fff097290 */ /* 0x000fe400087fe4ff */
[----:B------:R-:W-:-:S02]  /*02b0*/  UIADD3.X UR5, UPT, UPT, URZ, UR13, URZ, UP2, !UPT ;  /* 0x0000000dff057290 */ /* 0x000fc400097fe4ff */
[----:B------:R-:W-:-:S12]  /*02c0*/  UIADD3.X UR7, UPT, UPT, URZ, UR7, URZ, UP1, !UPT ;  /* 0x00000007ff077290 */ /* 0x000fd80008ffe4ff */
.L_x_9:
[C---:B------:R-:W-:Y:S01]  /*02d0*/  ISETP.GT.AND P0, PT, R3.reuse, 0x7a120, PT ;  /* 0x0007a1200300780c */ /* 0x040fe20003f04270 */
[----:B------:R-:W-:Y:S01]  /*02e0*/  IMAD.U32 R6, RZ, RZ, UR8 ;  /* 0x00000008ff067e24 */ /* 0x000fe2000f8e00ff */
[----:B------:R-:W-:Y:S01]  /*02f0*/  MOV R7, UR9 ;  /* 0x0000000900077c02 */ /* 0x000fe20008000f00 */
[----:B------:R-:W-:Y:S01]  /*0300*/  IMAD.U32 R4, RZ, RZ, UR4 ;  /* 0x00000004ff047e24 */ /* 0x000fe2000f8e00ff */
[----:B------:R-:W-:Y:S01]  /*0310*/  MOV R5, UR5 ;  /* 0x0000000500057c02 */ /* 0x000fe20008000f00 */
[----:B------:R-:W-:-:S04]  /*0320*/  IMAD.WIDE R6, R3, 0x4, R6 ;  /* 0x0000000403067825 */ /* 0x000fc800078e0206 */
[----:B------:R-:W-:-:S04]  /*0330*/  IMAD.WIDE R4, R3, 0x4, R4 ;  /* 0x0000000403047825 */ /* 0x000fc800078e0204 */
[----:B0123--:R-:W2:Y:S04]  /*0340*/  @!P0 LDG.E R11, desc[UR10][R6.64+-0x8] ;  /* 0xfffff80a060b8981 */ /* 0x00fea8000c1e1900 */
[----:B------:R-:W2:Y:S01]  /*0350*/  @!P0 LDG.E R2, desc[UR10][R4.64+-0x8] ;  /* 0xfffff80a04028981 */ /* 0x000ea2000c1e1900 */
[----:B------:R-:W-:Y:S01]  /*0360*/  MOV R9, UR7 ;  /* 0x0000000700097c02 */ /* 0x000fe20008000f00 */
[----:B------:R-:W-:-:S04]  /*0370*/  IMAD.U32 R8, RZ, RZ, UR6 ;  /* 0x00000006ff087e24 */ /* 0x000fc8000f8e00ff */
[C---:B------:R-:W-:Y:S01]  /*0380*/  IMAD.WIDE R8, R3.reuse, 0x4, R8 ;  /* 0x0000000403087825 */ /* 0x040fe200078e0208 */
[C---:B------:R-:W-:Y:S01]  /*0390*/  ISETP.GT.AND P1, PT, R3.reuse, 0x7a11f, PT ;  /* 0x0007a11f0300780c */ /* 0x040fe20003f24270 */
[----:B------:R-:W-:Y:S01]  /*03a0*/  BSSY.RECONVERGENT B0, `(.L_x_3) ;  /* 0x000000a000007945 */ /* 0x000fe20003800200 */
[C---:B------:R-:W-:Y:S02]  /*03b0*/  ISETP.GT.AND P2, PT, R3.reuse, 0x7a11e, PT ;  /* 0x0007a11e0300780c */ /* 0x040fe40003f44270 */
[----:B------:R-:W-:Y:S01]  /*03c0*/  ISETP.GT.AND P3, PT, R3, 0x7a11d, PT ;  /* 0x0007a11d0300780c */ /* 0x000fe20003f64270 */
[----:B--2---:R-:W-:-:S05]  /*03d0*/  @!P0 IMAD.IADD R11, R2, 0x1, R11 ;  /* 0x00000001020b8824 */ /* 0x004fca00078e020b */
[----:B------:R0:W-:Y:S03]  /*03e0*/  @!P0 STG.E desc[UR10][R8.64+-0x8], R11 ;  /* 0xfffff80b08008986 */ /* 0x0001e6000c10190a */
[----:B------:R-:W-:Y:S05]  /*03f0*/  @P1 BRA `(.L_x_4) ;  /* 0x0000000000101947 */ /* 0x000fea0003800000 */
[----:B------:R-:W2:Y:S04]  /*0400*/  LDG.E R2, desc[UR10][R4.64+-0x4] ;  /* 0xfffffc0a04027981 */ /* 0x000ea8000c1e1900 */
[----:B0-----:R-:W2:Y:S02]  /*0410*/  LDG.E R11, desc[UR10][R6.64+-0x4] ;  /* 0xfffffc0a060b7981 */ /* 0x001ea4000c1e1900 */
[----:B--2---:R-:W-:-:S05]  /*0420*/  IADD3 R11, PT, PT, R2, R11, RZ ;  /* 0x0000000b020b7210 */ /* 0x004fca0007ffe0ff */
[----:B------:R1:W-:Y:S02]  /*0430*/  STG.E desc[UR10][R8.64+-0x4], R11 ;  /* 0xfffffc0b08007986 */ /* 0x0003e4000c10190a */
.L_x_4:
[----:B------:R-:W-:Y:S05]  /*0440*/  BSYNC.RECONVERGENT B0 ;  /* 0x0000000000007941 */ /* 0x000fea0003800200 */
.L_x_3:
[----:B------:R-:W-:Y:S04]  /*0450*/  BSSY.RECONVERGENT B0, `(.L_x_5) ;  /* 0x0000006000007945 */ /* 0x000fe80003800200 */
[----:B------:R-:W-:Y:S05]  /*0460*/  @P2 BRA `(.L_x_6) ;  /* 0x0000000000102947 */ /* 0x000fea0003800000 */
[----:B------:R-:W2:Y:S04]  /*0470*/  LDG.E R2, desc[UR10][R4.64] ;  /* 0x0000000a04027981 */ /* 0x000ea8000c1e1900 */
[----:B01----:R-:W2:Y:S02]  /*0480*/  LDG.E R11, desc[UR10][R6.64] ;  /* 0x0000000a060b7981 */ /* 0x003ea4000c1e1900 */
[----:B--2---:R-:W-:-:S05]  /*0490*/  IMAD.IADD R11, R2, 0x1, R11 ;  /* 0x00000001020b7824 */ /* 0x004fca00078e020b */
[----:B------:R2:W-:Y:S02]  /*04a0*/  STG.E desc[UR10][R8.64], R11 ;  /* 0x0000000b08007986 */ /* 0x0005e4000c10190a */
.L_x_6:
[----:B------:R-:W-:Y:S05]  /*04b0*/  BSYNC.RECONVERGENT B0 ;  /* 0x0000000000007941 */ /* 0x000fea0003800200 */
.L_x_5:
[----:B------:R-:W-:Y:S04]  /*04c0*/  BSSY.RECONVERGENT B0, `(.L_x_7) ;  /* 0x0000006000007945 */ /* 0x000fe80003800200 */
[----:B------:R-:W-:Y:S05]  /*04d0*/  @P3 BRA `(.L_x_8) ;  /* 0x0000000000103947 */ /* 0x000fea0003800000 */
[----:B------:R-:W0:Y:S04]  /*04e0*/  LDG.E R4, desc[UR10][R4.64+0x4] ;  /* 0x0000040a04047981 */ /* 0x000e28000c1e1900 */
[----:B------:R-:W0:Y:S02]  /*04f0*/  LDG.E R7, desc[UR10][R6.64+0x4] ;  /* 0x0000040a06077981 */ /* 0x000e24000c1e1900 */
[----:B012---:R-:W-:-:S05]  /*0500*/  IADD3 R11, PT, PT, R4, R7, RZ ;  /* 0x00000007040b7210 */ /* 0x007fca0007ffe0ff */
[----:B------:R3:W-:Y:S02]  /*0510*/  STG.E desc[UR10][R8.64+0x4], R11 ;  /* 0x0000040b08007986 */ /* 0x0007e4000c10190a */
.L_x_8:
[----:B------:R-:W-:Y:S05]  /*0520*/  BSYNC.RECONVERGENT B0 ;  /* 0x0000000000007941 */ /* 0x000fea0003800200 */
.L_x_7:
[----:B------:R-:W-:-:S05]  /*0530*/  VIADD R3, R3, 0x4 ;  /* 0x0000000403037836 */ /* 0x000fca0000000000 */
[----:B------:R-:W-:-:S13]  /*0540*/  ISETP.GE.AND P0, PT, R3, R0, PT ;  /* 0x000000000300720c */ /* 0x000fda0003f06270 */
[----:B------:R-:W-:Y:S05]  /*0550*/  @!P0 BRA `(.L_x_9) ;  /* 0xfffffffc005c8947 */ /* 0x000fea000383ffff */
[----:B------:R-:W-:Y:S05]  /*0560*/  EXIT ;  /* 0x000000000000794d */ /* 0x000fea0003800000 */
.L_x_10:
[----:B------:R-:W-:-:S00]  /*0570*/  BRA `(.L_x_10) ;  /* 0xfffffffc00fc7947 */ /* 0x000fc0000383ffff */
[----:B------:R-:W-:-:S00]  /*0580*/  NOP ;  /* 0x0000000000007918 */ /* 0x000fc00000000000 */
[----:B------:R-:W-:-:S00]  /*0590*/  NOP ;  /* 0x0000000000007918 */ /* 0x000fc00000000000 */
[----:B------:R-:W-:-:S00]  /*05a0*/  NOP ;  /* 0x0000000000007918 */ /* 0x000fc00000000000 */
[----:B------:R-:W-:-:S00]  /*05b0*/  NOP ;  /* 0x0000000000007918 */ /* 0x000fc00000000000 */
[----:B------:R-:W-:-:S00]  /*05c0*/  NOP ;  /* 0x0000000000007918 */ /* 0x000fc00000000000 */
[----:B------:R-:W-:-:S00]  /*05d0*/  NOP ;  /* 0x0000000000007918 */ /* 0x000fc00000000000 */
[----:B------:R-:W-:-:S00]  /*05e0*/  NOP ;  /* 0x0000000000007918 */ /* 0x000fc00000000000 */
[----:B------:R-:W-:-:S00]  /*05f0*/  NOP ;  /* 0x0000000000007918 */ /* 0x000fc00000000000 */
.L_x_11:


//--------------------- .nv.shared.reserved.0     --------------------------
	.section	.nv.shared.reserved.0,"aw",@nobits
	.weak		__nv_reservedSMEM_offset_0_alias
	.size		__nv_reservedSMEM_offset_0_alias, 0, 64
	.other		__nv_reservedSMEM_offset_0_alias,@"STO_CUDA_RESERVED_SHARED STV_DEFAULT"
__nv_reservedSMEM_offset_0_alias:
	.zero		0
	.zero		64


//--------------------- .nv.constant0._Z6VecAddPiS_S_ --------------------------
	.section	.nv.constant0._Z6VecAddPiS_S_,"a",@progbits
	.sectionflags	@""
	.align	4
.nv.constant0._Z6VecAddPiS_S_:
	.zero		920


//--------------------- SYMBOLS --------------------------

	.type		.nv.reservedSmem.offset0,@object
	.size		.nv.reservedSmem.offset0,0x4
